	.headerflags	@"EF_CUDA_TEXMODE_UNIFIED EF_CUDA_64BIT_ADDRESS EF_CUDA_ACCELERATORS EF_CUDA_SM90 EF_CUDA_VIRTUAL_SM(EF_CUDA_SM90)"
	.elftype	@"ET_EXEC"


//--------------------- .nv.info                  --------------------------
	.section	.nv.info,"",@"SHT_CUDA_INFO"
	.align	4


	//----- nvinfo : EIATTR_REGCOUNT
	.align		4
        /*0000*/ 	.byte	0x04, 0x2f
        /*0002*/ 	.short	(.L_1 - .L_0)
	.align		4
.L_0:
        /*0004*/ 	.word	index@(triton_poi_fused__adaptive_avg_pool2d_9)
        /*0008*/ 	.word	0x00000012


	//----- nvinfo : EIATTR_MIN_STACK_SIZE
	.align		4
.L_1:
        /*000c*/ 	.byte	0x04, 0x12
        /*000e*/ 	.short	(.L_3 - .L_2)
	.align		4
.L_2:
        /*0010*/ 	.word	index@(triton_poi_fused__adaptive_avg_pool2d_9)
        /*0014*/ 	.word	0x00000000


	//----- nvinfo : EIATTR_FRAME_SIZE
	.align		4
.L_3:
        /*0018*/ 	.byte	0x04, 0x11
        /*001a*/ 	.short	(.L_5 - .L_4)
	.align		4
.L_4:
        /*001c*/ 	.word	index@(triton_poi_fused__adaptive_avg_pool2d_9)
        /*0020*/ 	.word	0x00000000


	//----- nvinfo : EIATTR_MIN_STACK_SIZE
	.align		4
.L_5:
        /*0024*/ 	.byte	0x04, 0x12
        /*0026*/ 	.short	(.L_7 - .L_6)
	.align		4
.L_6:
        /*0028*/ 	.word	index@(triton_poi_fused__adaptive_avg_pool2d_9)
        /*002c*/ 	.word	0x00000000
.L_7:


//--------------------- .nv.info.triton_poi_fused__adaptive_avg_pool2d_9 --------------------------
	.section	.nv.info.triton_poi_fused__adaptive_avg_pool2d_9,"",@"SHT_CUDA_INFO"
	.sectionflags	@""
	.align	4


	//----- nvinfo : EIATTR_CUDA_API_VERSION
	.align		4
        /*0000*/ 	.byte	0x04, 0x37
        /*0002*/ 	.short	(.L_9 - .L_8)
.L_8:
        /*0004*/ 	.word	0x0000007c


	//----- nvinfo : EIATTR_KPARAM_INFO
	.align		4
.L_9:
        /*0008*/ 	.byte	0x04, 0x17
        /*000a*/ 	.short	(.L_11 - .L_10)
.L_10:
        /*000c*/ 	.word	0x00000000
        /*0010*/ 	.short	0x0002
        /*0012*/ 	.short	0x0010
        /*0014*/ 	.byte	0x00, 0xf0, 0x11, 0x00


	//----- nvinfo : EIATTR_KPARAM_INFO
	.align		4
.L_11:
        /*0018*/ 	.byte	0x04, 0x17
        /*001a*/ 	.short	(.L_13 - .L_12)
.L_12:
        /*001c*/ 	.word	0x00000000
        /*0020*/ 	.short	0x0001
        /*0022*/ 	.short	0x0008
        /*0024*/ 	.byte	0x00, 0xf4, 0x21, 0x00


	//----- nvinfo : EIATTR_KPARAM_INFO
	.align		4
.L_13:
        /*0028*/ 	.byte	0x04, 0x17
        /*002a*/ 	.short	(.L_15 - .L_14)
.L_14:
        /*002c*/ 	.word	0x00000000
        /*0030*/ 	.short	0x0000
        /*0032*/ 	.short	0x0000
        /*0034*/ 	.byte	0x00, 0xf4, 0x21, 0x00


	//----- nvinfo : EIATTR_SPARSE_MMA_MASK
	.align		4
.L_15:
        /*0038*/ 	.byte	0x03, 0x50
        /*003a*/ 	.short	0x0000


	//----- nvinfo : EIATTR_MAXREG_COUNT
	.align		4
        /*003c*/ 	.byte	0x03, 0x1b
        /*003e*/ 	.short	0x00ff


	//----- nvinfo : EIATTR_EXIT_INSTR_OFFSETS
	.align		4
        /*0040*/ 	.byte	0x04, 0x1c
        /*0042*/ 	.short	(.L_17 - .L_16)


	//   ....[0]....
.L_16:
        /*0044*/ 	.word	0x00000390


	//   ....[1]....
        /*0048*/ 	.word	0x000003c0


	//----- nvinfo : EIATTR_REQNTID
	.align		4
.L_17:
        /*004c*/ 	.byte	0x04, 0x10
        /*004e*/ 	.short	(.L_19 - .L_18)
.L_18:
        /*0050*/ 	.word	0x00000080
        /*0054*/ 	.word	0x00000001
        /*0058*/ 	.word	0x00000001


	//----- nvinfo : EIATTR_CBANK_PARAM_SIZE
	.align		4
.L_19:
        /*005c*/ 	.byte	0x03, 0x19
        /*005e*/ 	.short	0x0014


	//----- nvinfo : EIATTR_PARAM_CBANK
	.align		4
        /*0060*/ 	.byte	0x04, 0x0a
        /*0062*/ 	.short	(.L_21 - .L_20)
	.align		4
.L_20:
        /*0064*/ 	.word	index@(.nv.constant0.triton_poi_fused__adaptive_avg_pool2d_9)
        /*0068*/ 	.short	0x0210
        /*006a*/ 	.short	0x0014


	//----- nvinfo : EIATTR_SW_WAR
	.align		4
.L_21:
        /*006c*/ 	.byte	0x04, 0x36
        /*006e*/ 	.short	(.L_23 - .L_22)
.L_22:
        /*0070*/ 	.word	0x00000008
.L_23:


//--------------------- .nv.callgraph             --------------------------
	.section	.nv.callgraph,"",@"SHT_CUDA_CALLGRAPH"
	.align	4
	.sectionentsize	8
	.align		4
        /*0000*/ 	.word	0x00000000
	.align		4
        /*0004*/ 	.word	0xffffffff
	.align		4
        /*0008*/ 	.word	0x00000000
	.align		4
        /*000c*/ 	.word	0xfffffffe
	.align		4
        /*0010*/ 	.word	0x00000000
	.align		4
        /*0014*/ 	.word	0xfffffffd
	.align		4
        /*0018*/ 	.word	0x00000000
	.align		4
        /*001c*/ 	.word	0xfffffffc


//--------------------- .text.triton_poi_fused__adaptive_avg_pool2d_9 --------------------------
	.section	.text.triton_poi_fused__adaptive_avg_pool2d_9,"ax",@progbits
	.align	128
        .global         triton_poi_fused__adaptive_avg_pool2d_9
        .type           triton_poi_fused__adaptive_avg_pool2d_9,@function
        .size           triton_poi_fused__adaptive_avg_pool2d_9,(.L_x_1 - triton_poi_fused__adaptive_avg_pool2d_9)
        .other          triton_poi_fused__adaptive_avg_pool2d_9,@"STO_CUDA_ENTRY STV_DEFAULT"
triton_poi_fused__adaptive_avg_pool2d_9:
.text.triton_poi_fused__adaptive_avg_pool2d_9:
[----:B------:R-:W0:Y:S02]  /*0000*/  LDC R1, c[0x0][0x28] ;  /* 0x00000a00ff017b82 */ /* 0x000e240000000800 */
[----:B------:R-:W1:Y:S01]  /*0010*/  S2R R0, SR_TID.X ;  /* 0x0000000000007919 */ /* 0x000e620000002100 */
[----:B------:R-:W-:Y:S01]  /*0020*/  CS2R R12, SRZ ;  /* 0x00000000000c7805 */ /* 0x000fe2000001ff00 */
[----:B------:R-:W-:Y:S01]  /*0030*/  ULDC.64 UR4, c[0x0][0x208] ;  /* 0x0000820000047ab9 */ /* 0x000fe20000000a00 */
[----:B------:R-:W2:Y:S01]  /*0040*/  S2R R3, SR_CTAID.X ;  /* 0x0000000000037919 */ /* 0x000ea20000002500 */
[----:B-1----:R-:W-:-:S05]  /*0050*/  LOP3.LUT R0, R0, 0x7f, RZ, 0xc0, !PT ;  /* 0x0000007f00007812 */ /* 0x002fca00078ec0ff */
[----:B--2---:R-:W-:-:S04]  /*0060*/  IMAD R0, R3, 0x80, R0 ;  /* 0x0000008003007824 */ /* 0x004fc800078e0200 */
[C---:B------:R-:W-:Y:S01]  /*0070*/  IMAD.HI R2, R0.reuse, 0x55555556, RZ ;  /* 0x5555555600027827 */ /* 0x040fe200078e02ff */
[----:B------:R-:W-:-:S04]  /*0080*/  ISETP.GE.AND P0, PT, R0, 0x90, PT ;  /* 0x000000900000780c */ /* 0x000fc80003f06270 */
[----:B------:R-:W-:-:S05]  /*0090*/  LEA.HI R3, R2, R2, RZ, 0x1 ;  /* 0x0000000202037211 */ /* 0x000fca00078f08ff */
[----:B------:R-:W-:-:S04]  /*00a0*/  IMAD.HI R2, R3, 0x55555556, RZ ;  /* 0x5555555603027827 */ /* 0x000fc800078e02ff */
[----:B------:R-:W-:Y:S01]  /*00b0*/  IMAD R4, R3, -0x3, R0 ;  /* 0xfffffffd03047824 */ /* 0x000fe200078e0200 */
[----:B------:R-:W-:-:S03]  /*00c0*/  LEA.HI R2, R2, R2, RZ, 0x1 ;  /* 0x0000000202027211 */ /* 0x000fc600078f08ff */
[----:B------:R-:W-:Y:S02]  /*00d0*/  IMAD.SHL.U32 R4, R4, 0x4, RZ ;  /* 0x0000000404047824 */ /* 0x000fe400078e00ff */
[----:B------:R-:W-:-:S03]  /*00e0*/  IMAD R2, R2, -0x3, R3 ;  /* 0xfffffffd02027824 */ /* 0x000fc600078e0203 */
[----:B------:R-:W-:Y:S01]  /*00f0*/  PRMT R3, R4, 0x8880, RZ ;  /* 0x0000888004037816 */ /* 0x000fe200000000ff */
[----:B------:R-:W-:-:S05]  /*0100*/  IMAD.SHL.U32 R2, R2, 0x4, RZ ;  /* 0x0000000402027824 */ /* 0x000fca00078e00ff */
[----:B------:R-:W-:Y:S01]  /*0110*/  PRMT R4, R2, 0x8880, RZ ;  /* 0x0000888002047816 */ /* 0x000fe200000000ff */
[----:B------:R-:W-:-:S04]  /*0120*/  IMAD R2, R3, 0x56, RZ ;  /* 0x0000005603027824 */ /* 0x000fc800078e02ff */
[----:B------:R-:W-:Y:S01]  /*0130*/  IMAD R4, R4, 0x56, RZ ;  /* 0x0000005604047824 */ /* 0x000fe200078e02ff */
[----:B------:R-:W-:Y:S02]  /*0140*/  LOP3.LUT R6, R2, 0xffff, RZ, 0xc0, !PT ;  /* 0x0000ffff02067812 */ /* 0x000fe400078ec0ff */
[----:B------:R-:W1:Y:S02]  /*0150*/  LDC.64 R2, c[0x0][0x210] ;  /* 0x00008400ff027b82 */ /* 0x000e640000000a00 */
[----:B------:R-:W-:Y:S02]  /*0160*/  SHF.R.U32.HI R5, RZ, 0xf, R6 ;  /* 0x0000000fff057819 */ /* 0x000fe40000011606 */
[----:B------:R-:W-:Y:S01]  /*0170*/  LOP3.LUT R9, R4, 0xffff, RZ, 0xc0, !PT ;  /* 0x0000ffff04097812 */ /* 0x000fe200078ec0ff */
[----:B------:R-:W-:Y:S01]  /*0180*/  IMAD.HI R4, R0, 0x38e38e39, RZ ;  /* 0x38e38e3900047827 */ /* 0x000fe200078e02ff */
[----:B------:R-:W-:Y:S02]  /*0190*/  LEA.HI R5, R6, R5, RZ, 0x18 ;  /* 0x0000000506057211 */ /* 0x000fe400078fc0ff */
[----:B------:R-:W-:-:S02]  /*01a0*/  SHF.R.U32.HI R6, RZ, 0xf, R9 ;  /* 0x0000000fff067819 */ /* 0x000fc40000011609 */
[----:B------:R-:W-:Y:S02]  /*01b0*/  LOP3.LUT R7, R5, 0xffff, RZ, 0xc0, !PT ;  /* 0x0000ffff05077812 */ /* 0x000fe400078ec0ff */
[----:B------:R-:W-:Y:S02]  /*01c0*/  SHF.R.U32.HI R5, RZ, 0x1, R4 ;  /* 0x00000001ff057819 */ /* 0x000fe40000011604 */
[----:B------:R-:W-:Y:S02]  /*01d0*/  PRMT R7, R7, 0x8880, RZ ;  /* 0x0000888007077816 */ /* 0x000fe400000000ff */
[----:B------:R-:W-:Y:S02]  /*01e0*/  LEA.HI R5, R4, R5, RZ, 0x1 ;  /* 0x0000000504057211 */ /* 0x000fe400078f08ff */
[----:B------:R-:W-:Y:S01]  /*01f0*/  LEA.HI R6, R9, R6, RZ, 0x18 ;  /* 0x0000000609067211 */ /* 0x000fe200078fc0ff */
[----:B------:R-:W-:-:S03]  /*0200*/  IMAD.MOV.U32 R4, RZ, RZ, R7 ;  /* 0x000000ffff047224 */ /* 0x000fc600078e0007 */
[----:B------:R-:W-:Y:S02]  /*0210*/  PRMT R9, R6, 0x8880, RZ ;  /* 0x0000888006097816 */ /* 0x000fe400000000ff */
[----:B------:R-:W-:-:S05]  /*0220*/  LEA R4, R5, R4, 0x4 ;  /* 0x0000000405047211 */ /* 0x000fca00078e20ff */
[----:B------:R-:W-:-:S04]  /*0230*/  IMAD R9, R9, 0x4, R4 ;  /* 0x0000000409097824 */ /* 0x000fc800078e0204 */
[C---:B------:R-:W-:Y:S01]  /*0240*/  VIADD R7, R9.reuse, 0x1 ;  /* 0x0000000109077836 */ /* 0x040fe20000000000 */
[----:B------:R-:W-:Y:S01]  /*0250*/  IADD3 R11, R9, 0x4, RZ ;  /* 0x00000004090b7810 */ /* 0x000fe20007ffe0ff */
[C---:B------:R-:W-:Y:S02]  /*0260*/  VIADD R15, R9.reuse, 0x5 ;  /* 0x00000005090f7836 */ /* 0x040fe40000000000 */
[----:B-1----:R-:W-:-:S04]  /*0270*/  IMAD.WIDE R4, R9, 0x4, R2 ;  /* 0x0000000409047825 */ /* 0x002fc800078e0202 */
[--C-:B------:R-:W-:Y:S01]  /*0280*/  IMAD.WIDE R6, R7, 0x4, R2.reuse ;  /* 0x0000000407067825 */ /* 0x100fe200078e0202 */
[----:B------:R1:W2:Y:S03]  /*0290*/  @!P0 LDG.E R12, desc[UR4][R4.64] ;  /* 0x00000004040c8981 */ /* 0x0002a6000c1e1900 */
[--C-:B------:R-:W-:Y:S01]  /*02a0*/  IMAD.WIDE R8, R11, 0x4, R2.reuse ;  /* 0x000000040b087825 */ /* 0x100fe200078e0202 */
[----:B------:R-:W3:Y:S01]  /*02b0*/  @!P0 LDG.E R13, desc[UR4][R6.64] ;  /* 0x00000004060d8981 */ /* 0x000ee2000c1e1900 */
[----:B------:R-:W1:Y:S02]  /*02c0*/  LDC.64 R10, c[0x0][0x218] ;  /* 0x00008600ff0a7b82 */ /* 0x000e640000000a00 */
[----:B------:R-:W-:Y:S01]  /*02d0*/  IMAD.WIDE R2, R15, 0x4, R2 ;  /* 0x000000040f027825 */ /* 0x000fe200078e0202 */
[----:B------:R-:W-:-:S06]  /*02e0*/  CS2R R14, SRZ ;  /* 0x00000000000e7805 */ /* 0x000fcc000001ff00 */
[----:B------:R-:W4:Y:S04]  /*02f0*/  @!P0 LDG.E R14, desc[UR4][R8.64] ;  /* 0x00000004080e8981 */ /* 0x000f28000c1e1900 */
[----:B------:R-:W5:Y:S01]  /*0300*/  @!P0 LDG.E R15, desc[UR4][R2.64] ;  /* 0x00000004020f8981 */ /* 0x000f62000c1e1900 */
[----:B-1----:R-:W-:Y:S01]  /*0310*/  IMAD.WIDE R4, R0, 0x4, R10 ;  /* 0x0000000400047825 */ /* 0x002fe200078e020a */
[----:B--2---:R-:W-:Y:S02]  /*0320*/  SEL R12, R12, RZ, !P0 ;  /* 0x000000ff0c0c7207 */ /* 0x004fe40004000000 */
[----:B---3--:R-:W-:-:S05]  /*0330*/  SEL R13, R13, RZ, !P0 ;  /* 0x000000ff0d0d7207 */ /* 0x008fca0004000000 */
[----:B------:R-:W-:Y:S01]  /*0340*/  FADD R13, R12, R13 ;  /* 0x0000000d0c0d7221 */ /* 0x000fe20000000000 */
[----:B----4-:R-:W-:Y:S02]  /*0350*/  SEL R14, R14, RZ, !P0 ;  /* 0x000000ff0e0e7207 */ /* 0x010fe40004000000 */
[----:B-----5:R-:W-:-:S03]  /*0360*/  SEL R15, R15, RZ, !P0 ;  /* 0x000000ff0f0f7207 */ /* 0x020fc60004000000 */
[----:B------:R-:W-:-:S04]  /*0370*/  FADD R14, R13, R14 ;  /* 0x0000000e0d0e7221 */ /* 0x000fc80000000000 */
[----:B------:R-:W-:Y:S01]  /*0380*/  FADD R15, R14, R15 ;  /* 0x0000000f0e0f7221 */ /* 0x000fe20000000000 */
[----:B------:R-:W-:Y:S06]  /*0390*/  @P0 EXIT ;  /* 0x000000000000094d */ /* 0x000fec0003800000 */
[----:B------:R-:W-:-:S05]  /*03a0*/  FMUL R15, R15, 0.25 ;  /* 0x3e8000000f0f7820 */ /* 0x000fca0000400000 */
[----:B------:R-:W-:Y:S01]  /*03b0*/  STG.E desc[UR4][R4.64], R15 ;  /* 0x0000000f04007986 */ /* 0x000fe2000c101904 */
[----:B------:R-:W-:Y:S05]  /*03c0*/  EXIT ;  /* 0x000000000000794d */ /* 0x000fea0003800000 */
.L_x_0:
[----:B------:R-:W-:-:S00]  /*03d0*/  BRA `(.L_x_0) ;  /* 0xfffffffc00fc7947 */ /* 0x000fc0000383ffff */
[----:B------:R-:W-:-:S00]  /*03e0*/  NOP ;  /* 0x0000000000007918 */ /* 0x000fc00000000000 */
        /* <DEDUP_REMOVED lines=9> */
.L_x_1:


//--------------------- .nv.constant0.triton_poi_fused__adaptive_avg_pool2d_9 --------------------------
	.section	.nv.constant0.triton_poi_fused__adaptive_avg_pool2d_9,"a",@progbits
	.sectionflags	@""
	.align	4
.nv.constant0.triton_poi_fused__adaptive_avg_pool2d_9:
	.zero		548
